//
// Generated by NVIDIA NVVM Compiler
//
// Compiler Build ID: CL-36424714
// Cuda compilation tools, release 13.0, V13.0.88
// Based on NVVM 20.0.0
//

.version 9.0
.target sm_100
.address_size 64

	// .globl	_Z17solve_day01_part1PimPm

.visible .entry _Z17solve_day01_part1PimPm(
	.param .u64 .ptr .align 1 _Z17solve_day01_part1PimPm_param_0,
	.param .u64 _Z17solve_day01_part1PimPm_param_1,
	.param .u64 .ptr .align 1 _Z17solve_day01_part1PimPm_param_2
)
{
	.reg .pred 	%p<25>;
	.reg .b32 	%r<127>;
	.reg .b64 	%rd<83>;

	ld.param.u64 	%rd30, [_Z17solve_day01_part1PimPm_param_0];
	ld.param.u64 	%rd27, [_Z17solve_day01_part1PimPm_param_1];
	ld.param.u64 	%rd28, [_Z17solve_day01_part1PimPm_param_2];
	cvta.to.global.u64 	%rd1, %rd30;
	setp.eq.s64 	%p1, %rd27, 0;
	mov.b64 	%rd82, 0;
	@%p1 bra 	$L__BB0_12;
	and.b64  	%rd2, %rd27, 7;
	setp.lt.u64 	%p2, %rd27, 8;
	mov.b32 	%r124, 50;
	mov.b64 	%rd77, 0;
	mov.u64 	%rd82, %rd77;
	@%p2 bra 	$L__BB0_4;
	and.b64  	%rd77, %rd27, -8;
	add.s64 	%rd70, %rd1, 16;
	mov.b64 	%rd82, 0;
	mov.b32 	%r124, 50;
	mov.u64 	%rd71, %rd77;
$L__BB0_3:
	.pragma "nounroll";
	ld.global.u32 	%r10, [%rd70+-16];
	add.s32 	%r11, %r10, %r124;
	mul.hi.s32 	%r12, %r11, 1374389535;
	shr.u32 	%r13, %r12, 31;
	shr.s32 	%r14, %r12, 5;
	add.s32 	%r15, %r14, %r13;
	mul.lo.s32 	%r16, %r15, 100;
	sub.s32 	%r17, %r11, %r16;
	setp.eq.s32 	%p3, %r17, 0;
	selp.u64 	%rd34, 1, 0, %p3;
	add.s64 	%rd35, %rd82, %rd34;
	ld.global.u32 	%r18, [%rd70+-12];
	add.s32 	%r19, %r18, %r17;
	mul.hi.s32 	%r20, %r19, 1374389535;
	shr.u32 	%r21, %r20, 31;
	shr.s32 	%r22, %r20, 5;
	add.s32 	%r23, %r22, %r21;
	mul.lo.s32 	%r24, %r23, 100;
	sub.s32 	%r25, %r19, %r24;
	setp.eq.s32 	%p4, %r25, 0;
	selp.u64 	%rd36, 1, 0, %p4;
	add.s64 	%rd37, %rd35, %rd36;
	ld.global.u32 	%r26, [%rd70+-8];
	add.s32 	%r27, %r26, %r25;
	mul.hi.s32 	%r28, %r27, 1374389535;
	shr.u32 	%r29, %r28, 31;
	shr.s32 	%r30, %r28, 5;
	add.s32 	%r31, %r30, %r29;
	mul.lo.s32 	%r32, %r31, 100;
	sub.s32 	%r33, %r27, %r32;
	setp.eq.s32 	%p5, %r33, 0;
	selp.u64 	%rd38, 1, 0, %p5;
	add.s64 	%rd39, %rd37, %rd38;
	ld.global.u32 	%r34, [%rd70+-4];
	add.s32 	%r35, %r34, %r33;
	mul.hi.s32 	%r36, %r35, 1374389535;
	shr.u32 	%r37, %r36, 31;
	shr.s32 	%r38, %r36, 5;
	add.s32 	%r39, %r38, %r37;
	mul.lo.s32 	%r40, %r39, 100;
	sub.s32 	%r41, %r35, %r40;
	setp.eq.s32 	%p6, %r41, 0;
	selp.u64 	%rd40, 1, 0, %p6;
	add.s64 	%rd41, %rd39, %rd40;
	ld.global.u32 	%r42, [%rd70];
	add.s32 	%r43, %r42, %r41;
	mul.hi.s32 	%r44, %r43, 1374389535;
	shr.u32 	%r45, %r44, 31;
	shr.s32 	%r46, %r44, 5;
	add.s32 	%r47, %r46, %r45;
	mul.lo.s32 	%r48, %r47, 100;
	sub.s32 	%r49, %r43, %r48;
	setp.eq.s32 	%p7, %r49, 0;
	selp.u64 	%rd42, 1, 0, %p7;
	add.s64 	%rd43, %rd41, %rd42;
	ld.global.u32 	%r50, [%rd70+4];
	add.s32 	%r51, %r50, %r49;
	mul.hi.s32 	%r52, %r51, 1374389535;
	shr.u32 	%r53, %r52, 31;
	shr.s32 	%r54, %r52, 5;
	add.s32 	%r55, %r54, %r53;
	mul.lo.s32 	%r56, %r55, 100;
	sub.s32 	%r57, %r51, %r56;
	setp.eq.s32 	%p8, %r57, 0;
	selp.u64 	%rd44, 1, 0, %p8;
	add.s64 	%rd45, %rd43, %rd44;
	ld.global.u32 	%r58, [%rd70+8];
	add.s32 	%r59, %r58, %r57;
	mul.hi.s32 	%r60, %r59, 1374389535;
	shr.u32 	%r61, %r60, 31;
	shr.s32 	%r62, %r60, 5;
	add.s32 	%r63, %r62, %r61;
	mul.lo.s32 	%r64, %r63, 100;
	sub.s32 	%r65, %r59, %r64;
	setp.eq.s32 	%p9, %r65, 0;
	selp.u64 	%rd46, 1, 0, %p9;
	add.s64 	%rd47, %rd45, %rd46;
	ld.global.u32 	%r66, [%rd70+12];
	add.s32 	%r67, %r66, %r65;
	mul.hi.s32 	%r68, %r67, 1374389535;
	shr.u32 	%r69, %r68, 31;
	shr.s32 	%r70, %r68, 5;
	add.s32 	%r71, %r70, %r69;
	mul.lo.s32 	%r72, %r71, 100;
	sub.s32 	%r124, %r67, %r72;
	setp.eq.s32 	%p10, %r124, 0;
	selp.u64 	%rd48, 1, 0, %p10;
	add.s64 	%rd82, %rd47, %rd48;
	add.s64 	%rd71, %rd71, -8;
	add.s64 	%rd70, %rd70, 32;
	setp.ne.s64 	%p11, %rd71, 0;
	@%p11 bra 	$L__BB0_3;
$L__BB0_4:
	setp.eq.s64 	%p12, %rd2, 0;
	@%p12 bra 	$L__BB0_12;
	and.b64  	%rd14, %rd27, 3;
	setp.lt.u64 	%p13, %rd2, 4;
	@%p13 bra 	$L__BB0_7;
	shl.b64 	%rd50, %rd77, 2;
	add.s64 	%rd51, %rd1, %rd50;
	ld.global.u32 	%r73, [%rd51];
	add.s32 	%r74, %r73, %r124;
	mul.hi.s32 	%r75, %r74, 1374389535;
	shr.u32 	%r76, %r75, 31;
	shr.s32 	%r77, %r75, 5;
	add.s32 	%r78, %r77, %r76;
	mul.lo.s32 	%r79, %r78, 100;
	sub.s32 	%r80, %r74, %r79;
	setp.eq.s32 	%p14, %r80, 0;
	selp.u64 	%rd52, 1, 0, %p14;
	add.s64 	%rd53, %rd82, %rd52;
	ld.global.u32 	%r81, [%rd51+4];
	add.s32 	%r82, %r81, %r80;
	mul.hi.s32 	%r83, %r82, 1374389535;
	shr.u32 	%r84, %r83, 31;
	shr.s32 	%r85, %r83, 5;
	add.s32 	%r86, %r85, %r84;
	mul.lo.s32 	%r87, %r86, 100;
	sub.s32 	%r88, %r82, %r87;
	setp.eq.s32 	%p15, %r88, 0;
	selp.u64 	%rd54, 1, 0, %p15;
	add.s64 	%rd55, %rd53, %rd54;
	ld.global.u32 	%r89, [%rd51+8];
	add.s32 	%r90, %r89, %r88;
	mul.hi.s32 	%r91, %r90, 1374389535;
	shr.u32 	%r92, %r91, 31;
	shr.s32 	%r93, %r91, 5;
	add.s32 	%r94, %r93, %r92;
	mul.lo.s32 	%r95, %r94, 100;
	sub.s32 	%r96, %r90, %r95;
	setp.eq.s32 	%p16, %r96, 0;
	selp.u64 	%rd56, 1, 0, %p16;
	add.s64 	%rd57, %rd55, %rd56;
	ld.global.u32 	%r97, [%rd51+12];
	add.s32 	%r98, %r97, %r96;
	mul.hi.s32 	%r99, %r98, 1374389535;
	shr.u32 	%r100, %r99, 31;
	shr.s32 	%r101, %r99, 5;
	add.s32 	%r102, %r101, %r100;
	mul.lo.s32 	%r103, %r102, 100;
	sub.s32 	%r124, %r98, %r103;
	setp.eq.s32 	%p17, %r124, 0;
	selp.u64 	%rd58, 1, 0, %p17;
	add.s64 	%rd82, %rd57, %rd58;
	add.s64 	%rd77, %rd77, 4;
$L__BB0_7:
	setp.eq.s64 	%p18, %rd14, 0;
	@%p18 bra 	$L__BB0_12;
	setp.eq.s64 	%p19, %rd14, 1;
	@%p19 bra 	$L__BB0_10;
	shl.b64 	%rd60, %rd77, 2;
	add.s64 	%rd61, %rd1, %rd60;
	ld.global.u32 	%r104, [%rd61];
	add.s32 	%r105, %r104, %r124;
	mul.hi.s32 	%r106, %r105, 1374389535;
	shr.u32 	%r107, %r106, 31;
	shr.s32 	%r108, %r106, 5;
	add.s32 	%r109, %r108, %r107;
	mul.lo.s32 	%r110, %r109, 100;
	sub.s32 	%r111, %r105, %r110;
	setp.eq.s32 	%p20, %r111, 0;
	selp.u64 	%rd62, 1, 0, %p20;
	add.s64 	%rd63, %rd82, %rd62;
	ld.global.u32 	%r112, [%rd61+4];
	add.s32 	%r113, %r112, %r111;
	mul.hi.s32 	%r114, %r113, 1374389535;
	shr.u32 	%r115, %r114, 31;
	shr.s32 	%r116, %r114, 5;
	add.s32 	%r117, %r116, %r115;
	mul.lo.s32 	%r118, %r117, 100;
	sub.s32 	%r124, %r113, %r118;
	setp.eq.s32 	%p21, %r124, 0;
	selp.u64 	%rd64, 1, 0, %p21;
	add.s64 	%rd82, %rd63, %rd64;
	add.s64 	%rd77, %rd77, 2;
$L__BB0_10:
	and.b64  	%rd65, %rd27, 1;
	setp.eq.b64 	%p22, %rd65, 1;
	not.pred 	%p23, %p22;
	@%p23 bra 	$L__BB0_12;
	shl.b64 	%rd66, %rd77, 2;
	add.s64 	%rd67, %rd1, %rd66;
	ld.global.u32 	%r119, [%rd67];
	add.s32 	%r120, %r119, %r124;
	mad.lo.s32 	%r121, %r120, -1030792151, 85899344;
	shf.l.wrap.b32 	%r122, %r121, %r121, 30;
	setp.lt.u32 	%p24, %r122, 42949673;
	selp.u64 	%rd68, 1, 0, %p24;
	add.s64 	%rd82, %rd82, %rd68;
$L__BB0_12:
	cvta.to.global.u64 	%rd69, %rd28;
	st.global.u64 	[%rd69], %rd82;
	ret;

}
	// .globl	_Z17solve_day01_part2PimPm
.visible .entry _Z17solve_day01_part2PimPm(
	.param .u64 .ptr .align 1 _Z17solve_day01_part2PimPm_param_0,
	.param .u64 _Z17solve_day01_part2PimPm_param_1,
	.param .u64 .ptr .align 1 _Z17solve_day01_part2PimPm_param_2
)
{
	.reg .pred 	%p<26>;
	.reg .b32 	%r<84>;
	.reg .b64 	%rd<84>;

	ld.param.u64 	%rd43, [_Z17solve_day01_part2PimPm_param_0];
	ld.param.u64 	%rd40, [_Z17solve_day01_part2PimPm_param_1];
	ld.param.u64 	%rd41, [_Z17solve_day01_part2PimPm_param_2];
	cvta.to.global.u64 	%rd1, %rd43;
	setp.eq.s64 	%p1, %rd40, 0;
	mov.b64 	%rd82, 0;
	@%p1 bra 	$L__BB1_32;
	and.b64  	%rd79, %rd40, 3;
	setp.lt.u64 	%p2, %rd40, 4;
	mov.b32 	%r82, 50;
	mov.b64 	%rd77, 0;
	mov.u64 	%rd82, %rd77;
	@%p2 bra 	$L__BB1_24;
	and.b64  	%rd77, %rd40, -4;
	add.s64 	%rd69, %rd1, 8;
	mov.b64 	%rd82, 0;
	mov.b32 	%r82, 50;
	mov.u64 	%rd70, %rd77;
$L__BB1_3:
	ld.global.u32 	%r16, [%rd69+-8];
	add.s32 	%r2, %r16, %r82;
	setp.gt.s32 	%p3, %r2, -1;
	@%p3 bra 	$L__BB1_5;
	neg.s32 	%r19, %r2;
	mul.hi.u32 	%r20, %r19, 1374389535;
	shr.u32 	%r21, %r20, 5;
	cvt.u64.u32 	%rd48, %r21;
	setp.ne.s32 	%p5, %r82, 0;
	selp.u64 	%rd49, 1, 0, %p5;
	add.s64 	%rd50, %rd82, %rd49;
	add.s64 	%rd72, %rd50, %rd48;
	bra.uni 	$L__BB1_8;
$L__BB1_5:
	setp.ne.s32 	%p4, %r2, 0;
	@%p4 bra 	$L__BB1_7;
	add.s64 	%rd72, %rd82, 1;
	bra.uni 	$L__BB1_8;
$L__BB1_7:
	mul.hi.u32 	%r17, %r2, 1374389535;
	shr.u32 	%r18, %r17, 5;
	cvt.u64.u32 	%rd47, %r18;
	add.s64 	%rd72, %rd82, %rd47;
$L__BB1_8:
	mul.hi.s32 	%r22, %r2, 1374389535;
	shr.u32 	%r23, %r22, 31;
	shr.s32 	%r24, %r22, 5;
	add.s32 	%r25, %r24, %r23;
	mul.lo.s32 	%r26, %r25, 100;
	sub.s32 	%r27, %r2, %r26;
	setp.lt.s32 	%p6, %r27, 0;
	add.s32 	%r28, %r27, 100;
	selp.b32 	%r3, %r28, %r27, %p6;
	ld.global.u32 	%r29, [%rd69+-4];
	add.s32 	%r4, %r29, %r3;
	setp.lt.s32 	%p7, %r4, 0;
	@%p7 bra 	$L__BB1_12;
	setp.eq.s32 	%p8, %r4, 0;
	@%p8 bra 	$L__BB1_11;
	mul.hi.u32 	%r30, %r4, 1374389535;
	shr.u32 	%r31, %r30, 5;
	cvt.u64.u32 	%rd51, %r31;
	add.s64 	%rd73, %rd72, %rd51;
	bra.uni 	$L__BB1_13;
$L__BB1_11:
	add.s64 	%rd73, %rd72, 1;
	bra.uni 	$L__BB1_13;
$L__BB1_12:
	neg.s32 	%r32, %r4;
	mul.hi.u32 	%r33, %r32, 1374389535;
	shr.u32 	%r34, %r33, 5;
	cvt.u64.u32 	%rd52, %r34;
	setp.ne.s32 	%p9, %r3, 0;
	selp.u64 	%rd53, 1, 0, %p9;
	add.s64 	%rd54, %rd72, %rd53;
	add.s64 	%rd73, %rd54, %rd52;
$L__BB1_13:
	mul.hi.s32 	%r35, %r4, 1374389535;
	shr.u32 	%r36, %r35, 31;
	shr.s32 	%r37, %r35, 5;
	add.s32 	%r38, %r37, %r36;
	mul.lo.s32 	%r39, %r38, 100;
	sub.s32 	%r40, %r4, %r39;
	setp.lt.s32 	%p10, %r40, 0;
	add.s32 	%r41, %r40, 100;
	selp.b32 	%r5, %r41, %r40, %p10;
	ld.global.u32 	%r42, [%rd69];
	add.s32 	%r6, %r42, %r5;
	setp.lt.s32 	%p11, %r6, 0;
	@%p11 bra 	$L__BB1_17;
	setp.eq.s32 	%p12, %r6, 0;
	@%p12 bra 	$L__BB1_16;
	mul.hi.u32 	%r43, %r6, 1374389535;
	shr.u32 	%r44, %r43, 5;
	cvt.u64.u32 	%rd55, %r44;
	add.s64 	%rd74, %rd73, %rd55;
	bra.uni 	$L__BB1_18;
$L__BB1_16:
	add.s64 	%rd74, %rd73, 1;
	bra.uni 	$L__BB1_18;
$L__BB1_17:
	neg.s32 	%r45, %r6;
	mul.hi.u32 	%r46, %r45, 1374389535;
	shr.u32 	%r47, %r46, 5;
	cvt.u64.u32 	%rd56, %r47;
	setp.ne.s32 	%p13, %r5, 0;
	selp.u64 	%rd57, 1, 0, %p13;
	add.s64 	%rd58, %rd73, %rd57;
	add.s64 	%rd74, %rd58, %rd56;
$L__BB1_18:
	mul.hi.s32 	%r48, %r6, 1374389535;
	shr.u32 	%r49, %r48, 31;
	shr.s32 	%r50, %r48, 5;
	add.s32 	%r51, %r50, %r49;
	mul.lo.s32 	%r52, %r51, 100;
	sub.s32 	%r53, %r6, %r52;
	setp.lt.s32 	%p14, %r53, 0;
	add.s32 	%r54, %r53, 100;
	selp.b32 	%r7, %r54, %r53, %p14;
	ld.global.u32 	%r55, [%rd69+4];
	add.s32 	%r8, %r55, %r7;
	setp.lt.s32 	%p15, %r8, 0;
	@%p15 bra 	$L__BB1_22;
	setp.eq.s32 	%p16, %r8, 0;
	@%p16 bra 	$L__BB1_21;
	mul.hi.u32 	%r56, %r8, 1374389535;
	shr.u32 	%r57, %r56, 5;
	cvt.u64.u32 	%rd59, %r57;
	add.s64 	%rd82, %rd74, %rd59;
	bra.uni 	$L__BB1_23;
$L__BB1_21:
	add.s64 	%rd82, %rd74, 1;
	bra.uni 	$L__BB1_23;
$L__BB1_22:
	neg.s32 	%r58, %r8;
	mul.hi.u32 	%r59, %r58, 1374389535;
	shr.u32 	%r60, %r59, 5;
	cvt.u64.u32 	%rd60, %r60;
	setp.ne.s32 	%p17, %r7, 0;
	selp.u64 	%rd61, 1, 0, %p17;
	add.s64 	%rd62, %rd74, %rd61;
	add.s64 	%rd82, %rd62, %rd60;
$L__BB1_23:
	mul.hi.s32 	%r61, %r8, 1374389535;
	shr.u32 	%r62, %r61, 31;
	shr.s32 	%r63, %r61, 5;
	add.s32 	%r64, %r63, %r62;
	mul.lo.s32 	%r65, %r64, 100;
	sub.s32 	%r66, %r8, %r65;
	setp.lt.s32 	%p18, %r66, 0;
	add.s32 	%r67, %r66, 100;
	selp.b32 	%r82, %r67, %r66, %p18;
	add.s64 	%rd70, %rd70, -4;
	add.s64 	%rd69, %rd69, 16;
	setp.ne.s64 	%p19, %rd70, 0;
	@%p19 bra 	$L__BB1_3;
$L__BB1_24:
	setp.eq.s64 	%p20, %rd79, 0;
	@%p20 bra 	$L__BB1_32;
	shl.b64 	%rd63, %rd77, 2;
	add.s64 	%rd80, %rd1, %rd63;
$L__BB1_26:
	.pragma "nounroll";
	ld.global.u32 	%r68, [%rd80];
	add.s32 	%r12, %r68, %r82;
	setp.lt.s32 	%p21, %r12, 0;
	@%p21 bra 	$L__BB1_30;
	setp.eq.s32 	%p22, %r12, 0;
	@%p22 bra 	$L__BB1_29;
	mul.hi.u32 	%r69, %r12, 1374389535;
	shr.u32 	%r70, %r69, 5;
	cvt.u64.u32 	%rd64, %r70;
	add.s64 	%rd82, %rd82, %rd64;
	bra.uni 	$L__BB1_31;
$L__BB1_29:
	add.s64 	%rd82, %rd82, 1;
	bra.uni 	$L__BB1_31;
$L__BB1_30:
	neg.s32 	%r71, %r12;
	mul.hi.u32 	%r72, %r71, 1374389535;
	shr.u32 	%r73, %r72, 5;
	cvt.u64.u32 	%rd65, %r73;
	setp.ne.s32 	%p23, %r82, 0;
	selp.u64 	%rd66, 1, 0, %p23;
	add.s64 	%rd67, %rd82, %rd66;
	add.s64 	%rd82, %rd67, %rd65;
$L__BB1_31:
	mul.hi.s32 	%r74, %r12, 1374389535;
	shr.u32 	%r75, %r74, 31;
	shr.s32 	%r76, %r74, 5;
	add.s32 	%r77, %r76, %r75;
	mul.lo.s32 	%r78, %r77, 100;
	sub.s32 	%r79, %r12, %r78;
	setp.lt.s32 	%p24, %r79, 0;
	add.s32 	%r80, %r79, 100;
	selp.b32 	%r82, %r80, %r79, %p24;
	add.s64 	%rd80, %rd80, 4;
	add.s64 	%rd79, %rd79, -1;
	setp.ne.s64 	%p25, %rd79, 0;
	@%p25 bra 	$L__BB1_26;
$L__BB1_32:
	cvta.to.global.u64 	%rd68, %rd41;
	st.global.u64 	[%rd68+8], %rd82;
	ret;

}


// ===== COMPILED SASS (sm_100) =====

	.target	sm_100

	.elftype	@"ET_EXEC"


//--------------------- .note.nv.tkinfo           --------------------------
	.section	.note.nv.tkinfo,"",@"SHT_NOTE"
	.sectionflags	@"SHF_NOTE_NV_TKINFO"
	.tkinfo
        /*0018*/ 	.word	0x00000002
        /*0030*/ 	.string	""
        /*0030*/ 	.string	"ptxas"
        /*0030*/ 	.string	"Cuda compilation tools, release 13.0, V13.0.88"
        /*0030*/ 	.string	"Build cuda_13.0.r13.0/compiler.36424714_0"
        /*0030*/ 	.string	"-arch sm_100 -m 64 "



//--------------------- .note.nv.cuinfo           --------------------------
	.section	.note.nv.cuinfo,"",@"SHT_NOTE"
	.sectionflags	@"SHF_NOTE_NV_CUINFO"
        /*0018*/ 	.short	0x0002
        /*001a*/ 	.short	0x0064
        /*001c*/ 	.short	0x0082
	.zero		2


//--------------------- .nv.info                  --------------------------
	.section	.nv.info,"",@"SHT_CUDA_INFO"
	.align	4


	//----- nvinfo : EIATTR_REGCOUNT
	.align		4
        /*0000*/ 	.byte	0x04, 0x2f
        /*0002*/ 	.short	(.L_1 - .L_0)
	.align		4
.L_0:
        /*0004*/ 	.word	index@(_Z17solve_day01_part1PimPm)
        /*0008*/ 	.word	0x00000016


	//----- nvinfo : EIATTR_FRAME_SIZE
	.align		4
.L_1:
        /*000c*/ 	.byte	0x04, 0x11
        /*000e*/ 	.short	(.L_3 - .L_2)
	.align		4
.L_2:
        /*0010*/ 	.word	index@(_Z17solve_day01_part1PimPm)
        /*0014*/ 	.word	0x00000000


	//----- nvinfo : EIATTR_REGCOUNT
	.align		4
.L_3:
        /*0018*/ 	.byte	0x04, 0x2f
        /*001a*/ 	.short	(.L_5 - .L_4)
	.align		4
.L_4:
        /*001c*/ 	.word	index@(_Z17solve_day01_part2PimPm)
        /*0020*/ 	.word	0x0000000e


	//----- nvinfo : EIATTR_FRAME_SIZE
	.align		4
.L_5:
        /*0024*/ 	.byte	0x04, 0x11
        /*0026*/ 	.short	(.L_7 - .L_6)
	.align		4
.L_6:
        /*0028*/ 	.word	index@(_Z17solve_day01_part2PimPm)
        /*002c*/ 	.word	0x00000000


	//----- nvinfo : EIATTR_MIN_STACK_SIZE
	.align		4
.L_7:
        /*0030*/ 	.byte	0x04, 0x12
        /*0032*/ 	.short	(.L_9 - .L_8)
	.align		4
.L_8:
        /*0034*/ 	.word	index@(_Z17solve_day01_part2PimPm)
        /*0038*/ 	.word	0x00000000


	//----- nvinfo : EIATTR_MIN_STACK_SIZE
	.align		4
.L_9:
        /*003c*/ 	.byte	0x04, 0x12
        /*003e*/ 	.short	(.L_11 - .L_10)
	.align		4
.L_10:
        /*0040*/ 	.word	index@(_Z17solve_day01_part1PimPm)
        /*0044*/ 	.word	0x00000000
.L_11:


//--------------------- .nv.compat                --------------------------
	.section	.nv.compat,"",@"SHT_CUDA_COMPAT_INFO"
	.align	4
        /*0000*/ 	.byte	0x02, 0x09, 0x00, 0x00, 0x02, 0x02, 0x01, 0x00, 0x02, 0x05, 0x05, 0x00, 0x03, 0x07, 0x01, 0x01
        /*0010*/ 	.byte	0x02, 0x03, 0x00, 0x00, 0x02, 0x06, 0x01, 0x00, 0x04, 0x0b, 0x08, 0x00, 0x09, 0x00, 0x00, 0x00
        /*0020*/ 	.byte	0x00, 0x00, 0x00, 0x00


//--------------------- .nv.info._Z17solve_day01_part2PimPm --------------------------
	.section	.nv.info._Z17solve_day01_part2PimPm,"",@"SHT_CUDA_INFO"
	.sectionflags	@""
	.align	4


	//----- nvinfo : EIATTR_CUDA_API_VERSION
	.align		4
        /*0000*/ 	.byte	0x04, 0x37
        /*0002*/ 	.short	(.L_13 - .L_12)
.L_12:
        /*0004*/ 	.word	0x00000082


	//----- nvinfo : EIATTR_KPARAM_INFO
	.align		4
.L_13:
        /*0008*/ 	.byte	0x04, 0x17
        /*000a*/ 	.short	(.L_15 - .L_14)
.L_14:
        /*000c*/ 	.word	0x00000000
        /*0010*/ 	.short	0x0002
        /*0012*/ 	.short	0x0010
        /*0014*/ 	.byte	0x00, 0xf5, 0x21, 0x00


	//----- nvinfo : EIATTR_KPARAM_INFO
	.align		4
.L_15:
        /*0018*/ 	.byte	0x04, 0x17
        /*001a*/ 	.short	(.L_17 - .L_16)
.L_16:
        /*001c*/ 	.word	0x00000000
        /*0020*/ 	.short	0x0001
        /*0022*/ 	.short	0x0008
        /*0024*/ 	.byte	0x00, 0xf0, 0x21, 0x00


	//----- nvinfo : EIATTR_KPARAM_INFO
	.align		4
.L_17:
        /*0028*/ 	.byte	0x04, 0x17
        /*002a*/ 	.short	(.L_19 - .L_18)
.L_18:
        /*002c*/ 	.word	0x00000000
        /*0030*/ 	.short	0x0000
        /*0032*/ 	.short	0x0000
        /*0034*/ 	.byte	0x00, 0xf5, 0x21, 0x00


	//----- nvinfo : EIATTR_SPARSE_MMA_MASK
	.align		4
.L_19:
        /*0038*/ 	.byte	0x03, 0x50
        /*003a*/ 	.short	0x0000


	//----- nvinfo : EIATTR_MAXREG_COUNT
	.align		4
        /*003c*/ 	.byte	0x03, 0x1b
        /*003e*/ 	.short	0x00ff


	//----- nvinfo : EIATTR_MERCURY_ISA_VERSION
	.align		4
        /*0040*/ 	.byte	0x03, 0x5f
        /*0042*/ 	.short	0x0101


	//----- nvinfo : EIATTR_VRC_CTA_INIT_COUNT
	.align		4
        /*0044*/ 	.byte	0x02, 0x4a
	.zero		1
	.zero		1


	//----- nvinfo : EIATTR_EXIT_INSTR_OFFSETS
	.align		4
        /*0048*/ 	.byte	0x04, 0x1c
        /*004a*/ 	.short	(.L_21 - .L_20)


	//   ....[0]....
.L_20:
        /*004c*/ 	.word	0x00000ad0


	//----- nvinfo : EIATTR_CBANK_PARAM_SIZE
	.align		4
.L_21:
        /*0050*/ 	.byte	0x03, 0x19
        /*0052*/ 	.short	0x0018


	//----- nvinfo : EIATTR_PARAM_CBANK
	.align		4
        /*0054*/ 	.byte	0x04, 0x0a
        /*0056*/ 	.short	(.L_23 - .L_22)
	.align		4
.L_22:
        /*0058*/ 	.word	index@(.nv.constant0._Z17solve_day01_part2PimPm)
        /*005c*/ 	.short	0x0380
        /*005e*/ 	.short	0x0018


	//----- nvinfo : EIATTR_SW_WAR
	.align		4
.L_23:
        /*0060*/ 	.byte	0x04, 0x36
        /*0062*/ 	.short	(.L_25 - .L_24)
.L_24:
        /*0064*/ 	.word	0x00000008
.L_25:


//--------------------- .nv.info._Z17solve_day01_part1PimPm --------------------------
	.section	.nv.info._Z17solve_day01_part1PimPm,"",@"SHT_CUDA_INFO"
	.sectionflags	@""
	.align	4


	//----- nvinfo : EIATTR_CUDA_API_VERSION
	.align		4
        /*0000*/ 	.byte	0x04, 0x37
        /*0002*/ 	.short	(.L_27 - .L_26)
.L_26:
        /*0004*/ 	.word	0x00000082


	//----- nvinfo : EIATTR_KPARAM_INFO
	.align		4
.L_27:
        /*0008*/ 	.byte	0x04, 0x17
        /*000a*/ 	.short	(.L_29 - .L_28)
.L_28:
        /*000c*/ 	.word	0x00000000
        /*0010*/ 	.short	0x0002
        /*0012*/ 	.short	0x0010
        /*0014*/ 	.byte	0x00, 0xf5, 0x21, 0x00


	//----- nvinfo : EIATTR_KPARAM_INFO
	.align		4
.L_29:
        /*0018*/ 	.byte	0x04, 0x17
        /*001a*/ 	.short	(.L_31 - .L_30)
.L_30:
        /*001c*/ 	.word	0x00000000
        /*0020*/ 	.short	0x0001
        /*0022*/ 	.short	0x0008
        /*0024*/ 	.byte	0x00, 0xf0, 0x21, 0x00


	//----- nvinfo : EIATTR_KPARAM_INFO
	.align		4
.L_31:
        /*0028*/ 	.byte	0x04, 0x17
        /*002a*/ 	.short	(.L_33 - .L_32)
.L_32:
        /*002c*/ 	.word	0x00000000
        /*0030*/ 	.short	0x0000
        /*0032*/ 	.short	0x0000
        /*0034*/ 	.byte	0x00, 0xf5, 0x21, 0x00


	//----- nvinfo : EIATTR_SPARSE_MMA_MASK
	.align		4
.L_33:
        /*0038*/ 	.byte	0x03, 0x50
        /*003a*/ 	.short	0x0000


	//----- nvinfo : EIATTR_MAXREG_COUNT
	.align		4
        /*003c*/ 	.byte	0x03, 0x1b
        /*003e*/ 	.short	0x00ff


	//----- nvinfo : EIATTR_MERCURY_ISA_VERSION
	.align		4
        /*0040*/ 	.byte	0x03, 0x5f
        /*0042*/ 	.short	0x0101


	//----- nvinfo : EIATTR_VRC_CTA_INIT_COUNT
	.align		4
        /*0044*/ 	.byte	0x02, 0x4a
	.zero		1
	.zero		1


	//----- nvinfo : EIATTR_EXIT_INSTR_OFFSETS
	.align		4
        /*0048*/ 	.byte	0x04, 0x1c
        /*004a*/ 	.short	(.L_35 - .L_34)


	//   ....[0]....
.L_34:
        /*004c*/ 	.word	0x00000ce0


	//----- nvinfo : EIATTR_CBANK_PARAM_SIZE
	.align		4
.L_35:
        /*0050*/ 	.byte	0x03, 0x19
        /*0052*/ 	.short	0x0018


	//----- nvinfo : EIATTR_PARAM_CBANK
	.align		4
        /*0054*/ 	.byte	0x04, 0x0a
        /*0056*/ 	.short	(.L_37 - .L_36)
	.align		4
.L_36:
        /*0058*/ 	.word	index@(.nv.constant0._Z17solve_day01_part1PimPm)
        /*005c*/ 	.short	0x0380
        /*005e*/ 	.short	0x0018


	//----- nvinfo : EIATTR_SW_WAR
	.align		4
.L_37:
        /*0060*/ 	.byte	0x04, 0x36
        /*0062*/ 	.short	(.L_39 - .L_38)
.L_38:
        /*0064*/ 	.word	0x00000008
.L_39:


//--------------------- .nv.callgraph             --------------------------
	.section	.nv.callgraph,"",@"SHT_CUDA_CALLGRAPH"
	.align	4
	.sectionentsize	8
	.align		4
        /*0000*/ 	.word	0x00000000
	.align		4
        /*0004*/ 	.word	0xffffffff
	.align		4
        /*0008*/ 	.word	0x00000000
	.align		4
        /*000c*/ 	.word	0xfffffffe
	.align		4
        /*0010*/ 	.word	0x00000000
	.align		4
        /*0014*/ 	.word	0xfffffffd
	.align		4
        /*0018*/ 	.word	0x00000000
	.align		4
        /*001c*/ 	.word	0xfffffffc


//--------------------- .text._Z17solve_day01_part2PimPm --------------------------
	.section	.text._Z17solve_day01_part2PimPm,"ax",@progbits
	.align	128
        .global         _Z17solve_day01_part2PimPm
        .type           _Z17solve_day01_part2PimPm,@function
        .size           _Z17solve_day01_part2PimPm,(.L_x_21 - _Z17solve_day01_part2PimPm)
        .other          _Z17solve_day01_part2PimPm,@"STO_CUDA_ENTRY STV_DEFAULT"
_Z17solve_day01_part2PimPm:
.text._Z17solve_day01_part2PimPm:
[----:B------:R-:W-:Y:S01]  /*0000*/  LDC R1, c[0x0][0x37c] ;  /* 0x0000df00ff017b82 */ /* 0x000fe20000000800 */
[----:B------:R-:W0:Y:S01]  /*0010*/  LDCU.64 UR8, c[0x0][0x388] ;  /* 0x00007100ff0877ac */ /* 0x000e220008000a00 */
[----:B------:R-:W-:Y:S01]  /*0020*/  CS2R R4, SRZ ;  /* 0x0000000000047805 */ /* 0x000fe2000001ff00 */
[----:B------:R-:W1:Y:S01]  /*0030*/  LDCU.64 UR12, c[0x0][0x358] ;  /* 0x00006b00ff0c77ac */ /* 0x000e620008000a00 */
[----:B0-----:R-:W-:-:S04]  /*0040*/  UISETP.NE.U32.AND UP0, UPT, UR8, URZ, UPT ;  /* 0x000000ff0800728c */ /* 0x001fc8000bf05070 */
[----:B------:R-:W-:-:S09]  /*0050*/  UISETP.NE.AND.EX UP0, UPT, UR9, URZ, UPT, UP0 ;  /* 0x000000ff0900728c */ /* 0x000fd2000bf05300 */
[----:B-1----:R-:W-:Y:S05]  /*0060*/  BRA.U !UP0, `(.L_x_0) ;  /* 0x0000000908907547 */ /* 0x002fea000b800000 */
[----:B------:R-:W-:Y:S01]  /*0070*/  UISETP.GE.U32.AND UP0, UPT, UR8, 0x4, UPT ;  /* 0x000000040800788c */ /* 0x000fe2000bf06070 */
[----:B------:R-:W-:Y:S01]  /*0080*/  IMAD.MOV.U32 R0, RZ, RZ, 0x32 ;  /* 0x00000032ff007424 */ /* 0x000fe200078e00ff */
[----:B------:R-:W-:Y:S01]  /*0090*/  CS2R R4, SRZ ;  /* 0x0000000000047805 */ /* 0x000fe2000001ff00 */
[----:B------:R-:W-:Y:S02]  /*00a0*/  ULOP3.LUT UR14, UR8, 0x3, URZ, 0xc0, !UPT ;  /* 0x00000003080e7892 */ /* 0x000fe4000f8ec0ff */
[----:B------:R-:W-:Y:S01]  /*00b0*/  UISETP.GE.U32.AND.EX UP0, UPT, UR9, URZ, UPT, UP0 ;  /* 0x000000ff0900728c */ /* 0x000fe2000bf06100 */
[----:B------:R-:W-:Y:S01]  /*00c0*/  UMOV UR6, URZ ;  /* 0x000000ff00067c82 */ /* 0x000fe20008000000 */
[----:B------:R-:W-:Y:S01]  /*00d0*/  UMOV UR4, URZ ;  /* 0x000000ff00047c82 */ /* 0x000fe20008000000 */
[----:B------:R-:W-:-:S06]  /*00e0*/  UMOV UR5, URZ ;  /* 0x000000ff00057c82 */ /* 0x000fcc0008000000 */
[----:B------:R-:W-:Y:S05]  /*00f0*/  BRA.U !UP0, `(.L_x_1) ;  /* 0x0000000508c87547 */ /* 0x000fea000b800000 */
[----:B------:R-:W0:Y:S01]  /*0100*/  LDCU.64 UR10, c[0x0][0x380] ;  /* 0x00007000ff0a77ac */ /* 0x000e220008000a00 */
[----:B------:R-:W-:Y:S01]  /*0110*/  CS2R R4, SRZ ;  /* 0x0000000000047805 */ /* 0x000fe2000001ff00 */
[----:B------:R-:W-:Y:S01]  /*0120*/  IMAD.MOV.U32 R0, RZ, RZ, 0x32 ;  /* 0x00000032ff007424 */ /* 0x000fe200078e00ff */
[----:B------:R-:W1:Y:S01]  /*0130*/  LDCU UR5, c[0x0][0x38c] ;  /* 0x00007180ff0577ac */ /* 0x000e620008000800 */
[----:B------:R-:W-:Y:S02]  /*0140*/  ULOP3.LUT UR4, UR8, 0xfffffffc, URZ, 0xc0, !UPT ;  /* 0xfffffffc08047892 */ /* 0x000fe4000f8ec0ff */
[----:B0-----:R-:W-:-:S04]  /*0150*/  UIADD3 UR7, UP0, UPT, UR10, 0x8, URZ ;  /* 0x000000080a077890 */ /* 0x001fc8000ff1e0ff */
[----:B------:R-:W-:Y:S02]  /*0160*/  UIADD3.X UR8, UPT, UPT, URZ, UR11, URZ, UP0, !UPT ;  /* 0x0000000bff087290 */ /* 0x000fe400087fe4ff */
[----:B------:R-:W-:Y:S01]  /*0170*/  IMAD.U32 R2, RZ, RZ, UR7 ;  /* 0x00000007ff027e24 */ /* 0x000fe2000f8e00ff */
[----:B------:R-:W-:-:S03]  /*0180*/  UMOV UR7, UR4 ;  /* 0x0000000400077c82 */ /* 0x000fc60008000000 */
[----:B------:R-:W-:Y:S01]  /*0190*/  IMAD.U32 R3, RZ, RZ, UR8 ;  /* 0x00000008ff037e24 */ /* 0x000fe2000f8e00ff */
[----:B-1----:R-:W-:-:S06]  /*01a0*/  UMOV UR8, UR5 ;  /* 0x0000000500087c82 */ /* 0x002fcc0008000000 */
.L_x_10:
[----:B------:R-:W2:Y:S02]  /*01b0*/  LDG.E R7, desc[UR12][R2.64+-0x8] ;  /* 0xfffff80c02077981 */ /* 0x000ea4000c1e1900 */
[----:B--2---:R-:W-:-:S05]  /*01c0*/  IMAD.IADD R8, R7, 0x1, R0 ;  /* 0x0000000107087824 */ /* 0x004fca00078e0200 */
[----:B------:R-:W-:-:S13]  /*01d0*/  ISETP.GT.AND P0, PT, R8, -0x1, PT ;  /* 0xffffffff0800780c */ /* 0x000fda0003f04270 */
[----:B------:R-:W-:Y:S05]  /*01e0*/  @P0 BRA `(.L_x_2) ;  /* 0x0000000000200947 */ /* 0x000fea0003800000 */
[----:B------:R-:W-:Y:S01]  /*01f0*/  IMAD.MOV R6, RZ, RZ, -R8 ;  /* 0x000000ffff067224 */ /* 0x000fe200078e0a08 */
[----:B------:R-:W-:-:S03]  /*0200*/  ISETP.NE.AND P0, PT, R0, RZ, PT ;  /* 0x000000ff0000720c */ /* 0x000fc60003f05270 */
[----:B------:R-:W-:Y:S01]  /*0210*/  IMAD.HI.U32 R0, R6, 0x51eb851f, RZ ;  /* 0x51eb851f06007827 */ /* 0x000fe200078e00ff */
[----:B------:R-:W-:-:S04]  /*0220*/  SEL R11, RZ, 0x1, !P0 ;  /* 0x00000001ff0b7807 */ /* 0x000fc80004000000 */
[----:B------:R-:W-:-:S04]  /*0230*/  SHF.R.U32.HI R7, RZ, 0x5, R0 ;  /* 0x00000005ff077819 */ /* 0x000fc80000011600 */
[----:B------:R-:W-:-:S04]  /*0240*/  IADD3 R11, P0, P1, R7, R4, R11 ;  /* 0x00000004070b7210 */ /* 0x000fc8000791e00b */
[----:B------:R-:W-:Y:S01]  /*0250*/  IADD3.X R6, PT, PT, RZ, R5, RZ, P0, P1 ;  /* 0x00000005ff067210 */ /* 0x000fe200007e24ff */
[----:B------:R-:W-:Y:S08]  /*0260*/  BRA `(.L_x_3) ;  /* 0x0000000000187947 */ /* 0x000ff00003800000 */
.L_x_2:
[----:B------:R-:W-:-:S13]  /*0270*/  ISETP.NE.AND P0, PT, R8, RZ, PT ;  /* 0x000000ff0800720c */ /* 0x000fda0003f05270 */
[----:B------:R-:W-:Y:S01]  /*0280*/  @P0 IMAD.HI.U32 R7, R8, 0x51eb851f, RZ ;  /* 0x51eb851f08070827 */ /* 0x000fe200078e00ff */
[----:B------:R-:W-:-:S04]  /*0290*/  @!P0 IADD3 R11, P1, PT, R4, 0x1, RZ ;  /* 0x00000001040b8810 */ /* 0x000fc80007f3e0ff */
[----:B------:R-:W-:Y:S01]  /*02a0*/  @P0 LEA.HI R11, P2, R7, R4, RZ, 0x1b ;  /* 0x00000004070b0211 */ /* 0x000fe2000785d8ff */
[----:B------:R-:W-:-:S04]  /*02b0*/  @!P0 IMAD.X R6, RZ, RZ, R5, P1 ;  /* 0x000000ffff068224 */ /* 0x000fc800008e0605 */
[----:B------:R-:W-:-:S08]  /*02c0*/  @P0 IMAD.X R6, RZ, RZ, R5, P2 ;  /* 0x000000ffff060224 */ /* 0x000fd000010e0605 */
.L_x_3:
[----:B------:R-:W2:Y:S01]  /*02d0*/  LDG.E R4, desc[UR12][R2.64+-0x4] ;  /* 0xfffffc0c02047981 */ /* 0x000ea2000c1e1900 */
[----:B------:R-:W-:-:S05]  /*02e0*/  IMAD.HI R0, R8, 0x51eb851f, RZ ;  /* 0x51eb851f08007827 */ /* 0x000fca00078e02ff */
[----:B------:R-:W-:-:S04]  /*02f0*/  SHF.R.U32.HI R5, RZ, 0x1f, R0 ;  /* 0x0000001fff057819 */ /* 0x000fc80000011600 */
[----:B------:R-:W-:-:S05]  /*0300*/  LEA.HI.SX32 R5, R0, R5, 0x1b ;  /* 0x0000000500057211 */ /* 0x000fca00078fdaff */
[----:B------:R-:W-:-:S05]  /*0310*/  IMAD R5, R5, -0x64, R8 ;  /* 0xffffff9c05057824 */ /* 0x000fca00078e0208 */
[----:B------:R-:W-:-:S13]  /*0320*/  ISETP.GE.AND P0, PT, R5, RZ, PT ;  /* 0x000000ff0500720c */ /* 0x000fda0003f06270 */
[----:B------:R-:W-:-:S04]  /*0330*/  @!P0 VIADD R5, R5, 0x64 ;  /* 0x0000006405058836 */ /* 0x000fc80000000000 */
[----:B--2---:R-:W-:-:S05]  /*0340*/  IMAD.IADD R10, R5, 0x1, R4 ;  /* 0x00000001050a7824 */ /* 0x004fca00078e0204 */
[----:B------:R-:W-:-:S13]  /*0350*/  ISETP.GE.AND P0, PT, R10, RZ, PT ;  /* 0x000000ff0a00720c */ /* 0x000fda0003f06270 */
[----:B------:R-:W-:Y:S05]  /*0360*/  @!P0 BRA `(.L_x_4) ;  /* 0x00000000001c8947 */ /* 0x000fea0003800000 */
[----:B------:R-:W-:-:S13]  /*0370*/  ISETP.NE.AND P0, PT, R10, RZ, PT ;  /* 0x000000ff0a00720c */ /* 0x000fda0003f05270 */
[----:B------:R-:W-:-:S05]  /*0380*/  @P0 IMAD.HI.U32 R0, R10, 0x51eb851f, RZ ;  /* 0x51eb851f0a000827 */ /* 0x000fca00078e00ff */
[----:B------:R-:W-:Y:S02]  /*0390*/  @P0 LEA.HI R9, P1, R0, R11, RZ, 0x1b ;  /* 0x0000000b00090211 */ /* 0x000fe4000783d8ff */
[----:B------:R-:W-:-:S03]  /*03a0*/  @!P0 IADD3 R9, P2, PT, R11, 0x1, RZ ;  /* 0x000000010b098810 */ /* 0x000fc60007f5e0ff */
[--C-:B------:R-:W-:Y:S02]  /*03b0*/  @P0 IMAD.X R8, RZ, RZ, R6.reuse, P1 ;  /* 0x000000ffff080224 */ /* 0x100fe400008e0606 */
[----:B------:R-:W-:Y:S01]  /*03c0*/  @!P0 IMAD.X R8, RZ, RZ, R6, P2 ;  /* 0x000000ffff088224 */ /* 0x000fe200010e0606 */
[----:B------:R-:W-:Y:S07]  /*03d0*/  BRA `(.L_x_5) ;  /* 0x00000000001c7947 */ /* 0x000fee0003800000 */
.L_x_4:
[----:B------:R-:W-:Y:S01]  /*03e0*/  IMAD.MOV R0, RZ, RZ, -R10 ;  /* 0x000000ffff007224 */ /* 0x000fe200078e0a0a */
[----:B------:R-:W-:-:S03]  /*03f0*/  ISETP.NE.AND P0, PT, R5, RZ, PT ;  /* 0x000000ff0500720c */ /* 0x000fc60003f05270 */
[----:B------:R-:W-:Y:S01]  /*0400*/  IMAD.HI.U32 R0, R0, 0x51eb851f, RZ ;  /* 0x51eb851f00007827 */ /* 0x000fe200078e00ff */
[----:B------:R-:W-:-:S04]  /*0410*/  SEL R5, RZ, 0x1, !P0 ;  /* 0x00000001ff057807 */ /* 0x000fc80004000000 */
[----:B------:R-:W-:-:S04]  /*0420*/  SHF.R.U32.HI R0, RZ, 0x5, R0 ;  /* 0x00000005ff007819 */ /* 0x000fc80000011600 */
[----:B------:R-:W-:-:S04]  /*0430*/  IADD3 R9, P0, P1, R0, R11, R5 ;  /* 0x0000000b00097210 */ /* 0x000fc8000791e005 */
[----:B------:R-:W-:-:S09]  /*0440*/  IADD3.X R8, PT, PT, RZ, R6, RZ, P0, P1 ;  /* 0x00000006ff087210 */ /* 0x000fd200007e24ff */
.L_x_5:
        /* <DEDUP_REMOVED lines=17> */
.L_x_6:
[----:B------:R-:W-:Y:S01]  /*0560*/  IMAD.MOV R0, RZ, RZ, -R10 ;  /* 0x000000ffff007224 */ /* 0x000fe200078e0a0a */
[----:B------:R-:W-:-:S03]  /*0570*/  ISETP.NE.AND P0, PT, R5, RZ, PT ;  /* 0x000000ff0500720c */ /* 0x000fc60003f05270 */
[----:B------:R-:W-:Y:S01]  /*0580*/  IMAD.HI.U32 R0, R0, 0x51eb851f, RZ ;  /* 0x51eb851f00007827 */ /* 0x000fe200078e00ff */
[----:B------:R-:W-:-:S04]  /*0590*/  SEL R5, RZ, 0x1, !P0 ;  /* 0x00000001ff057807 */ /* 0x000fc80004000000 */
[----:B------:R-:W-:-:S04]  /*05a0*/  SHF.R.U32.HI R0, RZ, 0x5, R0 ;  /* 0x00000005ff007819 */ /* 0x000fc80000011600 */
[----:B------:R-:W-:-:S04]  /*05b0*/  IADD3 R7, P0, P1, R0, R9, R5 ;  /* 0x0000000900077210 */ /* 0x000fc8000791e005 */
[----:B------:R-:W-:-:S09]  /*05c0*/  IADD3.X R6, PT, PT, RZ, R8, RZ, P0, P1 ;  /* 0x00000008ff067210 */ /* 0x000fd200007e24ff */
.L_x_7:
        /* <DEDUP_REMOVED lines=17> */
.L_x_8:
[----:B------:R-:W-:Y:S01]  /*06e0*/  IMAD.MOV R0, RZ, RZ, -R9 ;  /* 0x000000ffff007224 */ /* 0x000fe200078e0a09 */
[----:B------:R-:W-:-:S03]  /*06f0*/  ISETP.NE.AND P0, PT, R5, RZ, PT ;  /* 0x000000ff0500720c */ /* 0x000fc60003f05270 */
[----:B------:R-:W-:Y:S01]  /*0700*/  IMAD.HI.U32 R0, R0, 0x51eb851f, RZ ;  /* 0x51eb851f00007827 */ /* 0x000fe200078e00ff */
[----:B------:R-:W-:-:S04]  /*0710*/  SEL R5, RZ, 0x1, !P0 ;  /* 0x00000001ff057807 */ /* 0x000fc80004000000 */
[----:B------:R-:W-:-:S04]  /*0720*/  SHF.R.U32.HI R0, RZ, 0x5, R0 ;  /* 0x00000005ff007819 */ /* 0x000fc80000011600 */
[----:B------:R-:W-:-:S04]  /*0730*/  IADD3 R4, P0, P1, R0, R7, R5 ;  /* 0x0000000700047210 */ /* 0x000fc8000791e005 */
[----:B------:R-:W-:-:S09]  /*0740*/  IADD3.X R5, PT, PT, RZ, R6, RZ, P0, P1 ;  /* 0x00000006ff057210 */ /* 0x000fd200007e24ff */
.L_x_9:
[----:B------:R-:W-:Y:S01]  /*0750*/  IMAD.HI R0, R9, 0x51eb851f, RZ ;  /* 0x51eb851f09007827 */ /* 0x000fe200078e02ff */
[----:B------:R-:W-:Y:S01]  /*0760*/  UIADD3 UR7, UP0, UPT, UR7, -0x4, URZ ;  /* 0xfffffffc07077890 */ /* 0x000fe2000ff1e0ff */
[----:B------:R-:W-:-:S03]  /*0770*/  IADD3 R2, P1, PT, R2, 0x10, RZ ;  /* 0x0000001002027810 */ /* 0x000fc60007f3e0ff */
[----:B------:R-:W-:Y:S01]  /*0780*/  SHF.R.U32.HI R7, RZ, 0x1f, R0 ;  /* 0x0000001fff077819 */ /* 0x000fe20000011600 */
[----:B------:R-:W-:Y:S01]  /*0790*/  UIADD3.X UR8, UPT, UPT, UR8, -0x1, URZ, UP0, !UPT ;  /* 0xffffffff08087890 */ /* 0x000fe200087fe4ff */
[----:B------:R-:W-:Y:S01]  /*07a0*/  IMAD.X R3, RZ, RZ, R3, P1 ;  /* 0x000000ffff037224 */ /* 0x000fe200008e0603 */
[----:B------:R-:W-:Y:S01]  /*07b0*/  UISETP.NE.U32.AND UP0, UPT, UR7, URZ, UPT ;  /* 0x000000ff0700728c */ /* 0x000fe2000bf05070 */
[----:B------:R-:W-:-:S03]  /*07c0*/  LEA.HI.SX32 R0, R0, R7, 0x1b ;  /* 0x0000000700007211 */ /* 0x000fc600078fdaff */
[----:B------:R-:W-:Y:S02]  /*07d0*/  UISETP.NE.AND.EX UP0, UPT, UR8, URZ, UPT, UP0 ;  /* 0x000000ff0800728c */ /* 0x000fe4000bf05300 */
[----:B------:R-:W-:-:S05]  /*07e0*/  IMAD R0, R0, -0x64, R9 ;  /* 0xffffff9c00007824 */ /* 0x000fca00078e0209 */
[----:B------:R-:W-:-:S13]  /*07f0*/  ISETP.GE.AND P0, PT, R0, RZ, PT ;  /* 0x000000ff0000720c */ /* 0x000fda0003f06270 */
[----:B------:R-:W-:Y:S01]  /*0800*/  @!P0 VIADD R0, R0, 0x64 ;  /* 0x0000006400008836 */ /* 0x000fe20000000000 */
[----:B------:R-:W-:Y:S06]  /*0810*/  BRA.U UP0, `(.L_x_10) ;  /* 0xfffffff900647547 */ /* 0x000fec000b83ffff */
.L_x_1:
[----:B------:R-:W-:-:S04]  /*0820*/  UISETP.NE.U32.AND UP0, UPT, UR14, URZ, UPT ;  /* 0x000000ff0e00728c */ /* 0x000fc8000bf05070 */
[----:B------:R-:W-:-:S09]  /*0830*/  UISETP.NE.AND.EX UP0, UPT, UR6, URZ, UPT, UP0 ;  /* 0x000000ff0600728c */ /* 0x000fd2000bf05300 */
[----:B------:R-:W-:Y:S05]  /*0840*/  BRA.U !UP0, `(.L_x_0) ;  /* 0x0000000108987547 */ /* 0x000fea000b800000 */
[----:B------:R-:W0:Y:S02]  /*0850*/  LDCU.64 UR8, c[0x0][0x380] ;  /* 0x00007000ff0877ac */ /* 0x000e240008000a00 */
[----:B0-----:R-:W-:-:S04]  /*0860*/  ULEA UR7, UP0, UR4, UR8, 0x2 ;  /* 0x0000000804077291 */ /* 0x001fc8000f8010ff */
[----:B------:R-:W-:-:S12]  /*0870*/  ULEA.HI.X UR4, UR4, UR9, UR5, 0x2, UP0 ;  /* 0x0000000904047291 */ /* 0x000fd800080f1405 */
.L_x_13:
[----:B------:R-:W-:Y:S02]  /*0880*/  IMAD.U32 R3, RZ, RZ, UR4 ;  /* 0x00000004ff037e24 */ /* 0x000fe4000f8e00ff */
[----:B------:R-:W-:-:S05]  /*0890*/  IMAD.U32 R2, RZ, RZ, UR7 ;  /* 0x00000007ff027e24 */ /* 0x000fca000f8e00ff */
[----:B------:R-:W2:Y:S01]  /*08a0*/  LDG.E R3, desc[UR12][R2.64] ;  /* 0x0000000c02037981 */ /* 0x000ea2000c1e1900 */
[----:B------:R-:W-:Y:S02]  /*08b0*/  IMAD.MOV.U32 R6, RZ, RZ, R4 ;  /* 0x000000ffff067224 */ /* 0x000fe400078e0004 */
[----:B------:R-:W-:Y:S02]  /*08c0*/  IMAD.MOV.U32 R8, RZ, RZ, R5 ;  /* 0x000000ffff087224 */ /* 0x000fe400078e0005 */
[----:B--2---:R-:W-:-:S05]  /*08d0*/  IMAD.IADD R7, R3, 0x1, R0 ;  /* 0x0000000103077824 */ /* 0x004fca00078e0200 */
[----:B------:R-:W-:-:S13]  /*08e0*/  ISETP.GE.AND P0, PT, R7, RZ, PT ;  /* 0x000000ff0700720c */ /* 0x000fda0003f06270 */
[----:B------:R-:W-:Y:S05]  /*08f0*/  @!P0 BRA `(.L_x_11) ;  /* 0x00000000001c8947 */ /* 0x000fea0003800000 */
[----:B------:R-:W-:-:S13]  /*0900*/  ISETP.NE.AND P0, PT, R7, RZ, PT ;  /* 0x000000ff0700720c */ /* 0x000fda0003f05270 */
[----:B------:R-:W-:-:S05]  /*0910*/  @P0 IMAD.HI.U32 R3, R7, 0x51eb851f, RZ ;  /* 0x51eb851f07030827 */ /* 0x000fca00078e00ff */
[----:B------:R-:W-:Y:S02]  /*0920*/  @P0 LEA.HI R4, P1, R3, R4, RZ, 0x1b ;  /* 0x0000000403040211 */ /* 0x000fe4000783d8ff */
[----:B------:R-:W-:-:S03]  /*0930*/  @!P0 IADD3 R4, P2, PT, R6, 0x1, RZ ;  /* 0x0000000106048810 */ /* 0x000fc60007f5e0ff */
[----:B------:R-:W-:Y:S02]  /*0940*/  @P0 IMAD.X R5, RZ, RZ, R5, P1 ;  /* 0x000000ffff050224 */ /* 0x000fe400008e0605 */
[----:B------:R-:W-:Y:S01]  /*0950*/  @!P0 IMAD.X R5, RZ, RZ, R8, P2 ;  /* 0x000000ffff058224 */ /* 0x000fe200010e0608 */
[----:B------:R-:W-:Y:S07]  /*0960*/  BRA `(.L_x_12) ;  /* 0x00000000001c7947 */ /* 0x000fee0003800000 */
.L_x_11:
[----:B------:R-:W-:Y:S01]  /*0970*/  IMAD.MOV R2, RZ, RZ, -R7 ;  /* 0x000000ffff027224 */ /* 0x000fe200078e0a07 */
[----:B------:R-:W-:-:S03]  /*0980*/  ISETP.NE.AND P0, PT, R0, RZ, PT ;  /* 0x000000ff0000720c */ /* 0x000fc60003f05270 */
[----:B------:R-:W-:Y:S01]  /*0990*/  IMAD.HI.U32 R0, R2, 0x51eb851f, RZ ;  /* 0x51eb851f02007827 */ /* 0x000fe200078e00ff */
[----:B------:R-:W-:-:S04]  /*09a0*/  SEL R2, RZ, 0x1, !P0 ;  /* 0x00000001ff027807 */ /* 0x000fc80004000000 */
[----:B------:R-:W-:-:S04]  /*09b0*/  SHF.R.U32.HI R3, RZ, 0x5, R0 ;  /* 0x00000005ff037819 */ /* 0x000fc80000011600 */
[----:B------:R-:W-:-:S04]  /*09c0*/  IADD3 R4, P0, P1, R3, R4, R2 ;  /* 0x0000000403047210 */ /* 0x000fc8000791e002 */
[----:B------:R-:W-:-:S09]  /*09d0*/  IADD3.X R5, PT, PT, RZ, R5, RZ, P0, P1 ;  /* 0x00000005ff057210 */ /* 0x000fd200007e24ff */
.L_x_12:
[----:B------:R-:W-:Y:S01]  /*09e0*/  IMAD.HI R0, R7, 0x51eb851f, RZ ;  /* 0x51eb851f07007827 */ /* 0x000fe200078e02ff */
[----:B------:R-:W-:Y:S02]  /*09f0*/  UIADD3 UR14, UP0, UPT, UR14, -0x1, URZ ;  /* 0xffffffff0e0e7890 */ /* 0x000fe4000ff1e0ff */
[----:B------:R-:W-:Y:S02]  /*0a00*/  UIADD3 UR7, UP1, UPT, UR7, 0x4, URZ ;  /* 0x0000000407077890 */ /* 0x000fe4000ff3e0ff */
[----:B------:R-:W-:Y:S01]  /*0a10*/  SHF.R.U32.HI R3, RZ, 0x1f, R0 ;  /* 0x0000001fff037819 */ /* 0x000fe20000011600 */
[----:B------:R-:W-:Y:S02]  /*0a20*/  UIADD3.X UR6, UPT, UPT, UR6, -0x1, URZ, UP0, !UPT ;  /* 0xffffffff06067890 */ /* 0x000fe400087fe4ff */
[----:B------:R-:W-:Y:S01]  /*0a30*/  UISETP.NE.U32.AND UP0, UPT, UR14, URZ, UPT ;  /* 0x000000ff0e00728c */ /* 0x000fe2000bf05070 */
[----:B------:R-:W-:Y:S01]  /*0a40*/  LEA.HI.SX32 R0, R0, R3, 0x1b ;  /* 0x0000000300007211 */ /* 0x000fe200078fdaff */
[----:B------:R-:W-:-:S02]  /*0a50*/  UIADD3.X UR4, UPT, UPT, URZ, UR4, URZ, UP1, !UPT ;  /* 0x00000004ff047290 */ /* 0x000fc40008ffe4ff */
[----:B------:R-:W-:Y:S02]  /*0a60*/  UISETP.NE.AND.EX UP0, UPT, UR6, URZ, UPT, UP0 ;  /* 0x000000ff0600728c */ /* 0x000fe4000bf05300 */
[----:B------:R-:W-:-:S05]  /*0a70*/  IMAD R0, R0, -0x64, R7 ;  /* 0xffffff9c00007824 */ /* 0x000fca00078e0207 */
[----:B------:R-:W-:-:S13]  /*0a80*/  ISETP.GE.AND P0, PT, R0, RZ, PT ;  /* 0x000000ff0000720c */ /* 0x000fda0003f06270 */
[----:B------:R-:W-:Y:S01]  /*0a90*/  @!P0 VIADD R0, R0, 0x64 ;  /* 0x0000006400008836 */ /* 0x000fe20000000000 */
[----:B------:R-:W-:Y:S06]  /*0aa0*/  BRA.U UP0, `(.L_x_13) ;  /* 0xfffffffd00747547 */ /* 0x000fec000b83ffff */
.L_x_0:
[----:B------:R-:W0:Y:S02]  /*0ab0*/  LDC.64 R2, c[0x0][0x390] ;  /* 0x0000e400ff027b82 */ /* 0x000e240000000a00 */
[----:B0-----:R-:W-:Y:S01]  /*0ac0*/  STG.E.64 desc[UR12][R2.64+0x8], R4 ;  /* 0x0000080402007986 */ /* 0x001fe2000c101b0c */
[----:B------:R-:W-:Y:S05]  /*0ad0*/  EXIT ;  /* 0x000000000000794d */ /* 0x000fea0003800000 */
.L_x_14:
[----:B------:R-:W-:-:S00]  /*0ae0*/  BRA `(.L_x_14) ;  /* 0xfffffffc00fc7947 */ /* 0x000fc0000383ffff */
[----:B------:R-:W-:-:S00]  /*0af0*/  NOP ;  /* 0x0000000000007918 */ /* 0x000fc00000000000 */
        /* <DEDUP_REMOVED lines=8> */
.L_x_21:


//--------------------- .text._Z17solve_day01_part1PimPm --------------------------
	.section	.text._Z17solve_day01_part1PimPm,"ax",@progbits
	.align	128
        .global         _Z17solve_day01_part1PimPm
        .type           _Z17solve_day01_part1PimPm,@function
        .size           _Z17solve_day01_part1PimPm,(.L_x_22 - _Z17solve_day01_part1PimPm)
        .other          _Z17solve_day01_part1PimPm,@"STO_CUDA_ENTRY STV_DEFAULT"
_Z17solve_day01_part1PimPm:
.text._Z17solve_day01_part1PimPm:
        /* <DEDUP_REMOVED lines=9> */
[----:B------:R-:W-:Y:S01]  /*0090*/  ULOP3.LUT UR12, UR8, 0x7, URZ, 0xc0, !UPT ;  /* 0x00000007080c7892 */ /* 0x000fe2000f8ec0ff */
[----:B------:R-:W-:Y:S01]  /*00a0*/  CS2R R4, SRZ ;  /* 0x0000000000047805 */ /* 0x000fe2000001ff00 */
[----:B------:R-:W-:Y:S02]  /*00b0*/  UISETP.GE.U32.AND.EX UP1, UPT, UR9, URZ, UPT, UP1 ;  /* 0x000000ff0900728c */ /* 0x000fe4000bf26110 */
[----:B------:R-:W-:Y:S01]  /*00c0*/  UISETP.NE.U32.AND UP0, UPT, UR12, URZ, UPT ;  /* 0x000000ff0c00728c */ /* 0x000fe2000bf05070 */
[----:B------:R-:W-:Y:S01]  /*00d0*/  UMOV UR4, URZ ;  /* 0x000000ff00047c82 */ /* 0x000fe20008000000 */
[----:B------:R-:W-:Y:S02]  /*00e0*/  UMOV UR5, URZ ;  /* 0x000000ff00057c82 */ /* 0x000fe40008000000 */
[----:B------:R-:W-:-:S03]  /*00f0*/  UISETP.NE.AND.EX UP0, UPT, URZ, URZ, UPT, UP0 ;  /* 0x000000ffff00728c */ /* 0x000fc6000bf05300 */
[----:B------:R-:W-:Y:S08]  /*0100*/  BRA.U !UP1, `(.L_x_16) ;  /* 0x0000000509687547 */ /* 0x000ff0000b800000 */
        /* <DEDUP_REMOVED lines=11> */
.L_x_17:
[----:B------:R-:W2:Y:S04]  /*01c0*/  LDG.E R10, desc[UR10][R2.64+-0x10] ;  /* 0xfffff00a020a7981 */ /* 0x000ea8000c1e1900 */
[----:B------:R-:W3:Y:S04]  /*01d0*/  LDG.E R12, desc[UR10][R2.64+-0xc] ;  /* 0xfffff40a020c7981 */ /* 0x000ee8000c1e1900 */
[----:B------:R-:W4:Y:S04]  /*01e0*/  LDG.E R13, desc[UR10][R2.64+-0x8] ;  /* 0xfffff80a020d7981 */ /* 0x000f28000c1e1900 */
[----:B------:R-:W5:Y:S04]  /*01f0*/  LDG.E R14, desc[UR10][R2.64+-0x4] ;  /* 0xfffffc0a020e7981 */ /* 0x000f68000c1e1900 */
[----:B------:R-:W5:Y:S04]  /*0200*/  LDG.E R8, desc[UR10][R2.64] ;  /* 0x0000000a02087981 */ /* 0x000f68000c1e1900 */
[----:B------:R-:W5:Y:S04]  /*0210*/  LDG.E R0, desc[UR10][R2.64+0x4] ;  /* 0x0000040a02007981 */ /* 0x000f68000c1e1900 */
[----:B------:R-:W5:Y:S04]  /*0220*/  LDG.E R6, desc[UR10][R2.64+0x8] ;  /* 0x0000080a02067981 */ /* 0x000f68000c1e1900 */
[----:B------:R-:W5:Y:S01]  /*0230*/  LDG.E R7, desc[UR10][R2.64+0xc] ;  /* 0x00000c0a02077981 */ /* 0x000f62000c1e1900 */
[----:B------:R-:W-:-:S04]  /*0240*/  UIADD3 UR6, UP1, UPT, UR6, -0x8, URZ ;  /* 0xfffffff806067890 */ /* 0x000fc8000ff3e0ff */
[----:B------:R-:W-:Y:S02]  /*0250*/  UIADD3.X UR7, UPT, UPT, UR7, -0x1, URZ, UP1, !UPT ;  /* 0xffffffff07077890 */ /* 0x000fe40008ffe4ff */
[----:B------:R-:W-:-:S04]  /*0260*/  UISETP.NE.U32.AND UP1, UPT, UR6, URZ, UPT ;  /* 0x000000ff0600728c */ /* 0x000fc8000bf25070 */
[----:B------:R-:W-:Y:S01]  /*0270*/  UISETP.NE.AND.EX UP1, UPT, UR7, URZ, UPT, UP1 ;  /* 0x000000ff0700728c */ /* 0x000fe2000bf25310 */
[----:B--2---:R-:W-:-:S04]  /*0280*/  IMAD.IADD R9, R10, 0x1, R9 ;  /* 0x000000010a097824 */ /* 0x004fc800078e0209 */
[----:B------:R-:W-:-:S05]  /*0290*/  IMAD.HI R10, R9, 0x51eb851f, RZ ;  /* 0x51eb851f090a7827 */ /* 0x000fca00078e02ff */
[----:B------:R-:W-:-:S04]  /*02a0*/  SHF.R.U32.HI R11, RZ, 0x1f, R10 ;  /* 0x0000001fff0b7819 */ /* 0x000fc8000001160a */
[----:B------:R-:W-:-:S05]  /*02b0*/  LEA.HI.SX32 R10, R10, R11, 0x1b ;  /* 0x0000000b0a0a7211 */ /* 0x000fca00078fdaff */
[----:B------:R-:W-:-:S04]  /*02c0*/  IMAD R9, R10, -0x64, R9 ;  /* 0xffffff9c0a097824 */ /* 0x000fc800078e0209 */
[C---:B---3--:R-:W-:Y:S01]  /*02d0*/  IMAD.IADD R12, R9.reuse, 0x1, R12 ;  /* 0x00000001090c7824 */ /* 0x048fe200078e020c */
[----:B------:R-:W-:-:S03]  /*02e0*/  ISETP.NE.AND P0, PT, R9, RZ, PT ;  /* 0x000000ff0900720c */ /* 0x000fc60003f05270 */
[----:B------:R-:W-:-:S05]  /*02f0*/  IMAD.HI R10, R12, 0x51eb851f, RZ ;  /* 0x51eb851f0c0a7827 */ /* 0x000fca00078e02ff */
[----:B------:R-:W-:-:S04]  /*0300*/  SHF.R.U32.HI R11, RZ, 0x1f, R10 ;  /* 0x0000001fff0b7819 */ /* 0x000fc8000001160a */
[----:B------:R-:W-:-:S05]  /*0310*/  LEA.HI.SX32 R11, R10, R11, 0x1b ;  /* 0x0000000b0a0b7211 */ /* 0x000fca00078fdaff */
[----:B------:R-:W-:-:S04]  /*0320*/  IMAD R10, R11, -0x64, R12 ;  /* 0xffffff9c0b0a7824 */ /* 0x000fc800078e020c */
[C---:B----4-:R-:W-:Y:S01]  /*0330*/  IMAD.IADD R13, R10.reuse, 0x1, R13 ;  /* 0x000000010a0d7824 */ /* 0x050fe200078e020d */
[----:B------:R-:W-:-:S03]  /*0340*/  ISETP.NE.AND P1, PT, R10, RZ, PT ;  /* 0x000000ff0a00720c */ /* 0x000fc60003f25270 */
[----:B------:R-:W-:Y:S01]  /*0350*/  IMAD.HI R11, R13, 0x51eb851f, RZ ;  /* 0x51eb851f0d0b7827 */ /* 0x000fe200078e02ff */
[----:B------:R-:W-:-:S04]  /*0360*/  SEL R9, RZ, 0x1, P1 ;  /* 0x00000001ff097807 */ /* 0x000fc80000800000 */
[----:B------:R-:W-:-:S04]  /*0370*/  SHF.R.U32.HI R12, RZ, 0x1f, R11 ;  /* 0x0000001fff0c7819 */ /* 0x000fc8000001160b */
[----:B------:R-:W-:-:S05]  /*0380*/  LEA.HI.SX32 R12, R11, R12, 0x1b ;  /* 0x0000000c0b0c7211 */ /* 0x000fca00078fdaff */
[----:B------:R-:W-:-:S04]  /*0390*/  IMAD R11, R12, -0x64, R13 ;  /* 0xffffff9c0c0b7824 */ /* 0x000fc800078e020d */
[C---:B-----5:R-:W-:Y:S01]  /*03a0*/  IMAD.IADD R14, R11.reuse, 0x1, R14 ;  /* 0x000000010b0e7824 */ /* 0x060fe200078e020e */
[----:B------:R-:W-:-:S03]  /*03b0*/  ISETP.NE.AND P4, PT, R11, RZ, PT ;  /* 0x000000ff0b00720c */ /* 0x000fc60003f85270 */
[----:B------:R-:W-:Y:S01]  /*03c0*/  IMAD.HI R12, R14, 0x51eb851f, RZ ;  /* 0x51eb851f0e0c7827 */ /* 0x000fe200078e02ff */
[----:B------:R-:W-:-:S04]  /*03d0*/  SEL R11, RZ, 0x1, P4 ;  /* 0x00000001ff0b7807 */ /* 0x000fc80002000000 */
[----:B------:R-:W-:-:S04]  /*03e0*/  SHF.R.U32.HI R13, RZ, 0x1f, R12 ;  /* 0x0000001fff0d7819 */ /* 0x000fc8000001160c */
[----:B------:R-:W-:-:S05]  /*03f0*/  LEA.HI.SX32 R13, R12, R13, 0x1b ;  /* 0x0000000d0c0d7211 */ /* 0x000fca00078fdaff */
[----:B------:R-:W-:-:S04]  /*0400*/  IMAD R15, R13, -0x64, R14 ;  /* 0xffffff9c0d0f7824 */ /* 0x000fc800078e020e */
[----:B------:R-:W-:-:S04]  /*0410*/  IMAD.IADD R8, R15, 0x1, R8 ;  /* 0x000000010f087824 */ /* 0x000fc800078e0208 */
[----:B------:R-:W-:-:S05]  /*0420*/  IMAD.HI R12, R8, 0x51eb851f, RZ ;  /* 0x51eb851f080c7827 */ /* 0x000fca00078e02ff */
[----:B------:R-:W-:-:S04]  /*0430*/  SHF.R.U32.HI R13, RZ, 0x1f, R12 ;  /* 0x0000001fff0d7819 */ /* 0x000fc8000001160c */
[----:B------:R-:W-:-:S05]  /*0440*/  LEA.HI.SX32 R13, R12, R13, 0x1b ;  /* 0x0000000d0c0d7211 */ /* 0x000fca00078fdaff */
[----:B------:R-:W-:-:S04]  /*0450*/  IMAD R13, R13, -0x64, R8 ;  /* 0xffffff9c0d0d7824 */ /* 0x000fc800078e0208 */
[C---:B------:R-:W-:Y:S01]  /*0460*/  IMAD.IADD R0, R13.reuse, 0x1, R0 ;  /* 0x000000010d007824 */ /* 0x040fe200078e0200 */
[----:B------:R-:W-:-:S03]  /*0470*/  ISETP.NE.AND P5, PT, R13, RZ, PT ;  /* 0x000000ff0d00720c */ /* 0x000fc60003fa5270 */
[----:B------:R-:W-:-:S05]  /*0480*/  IMAD.HI R8, R0, 0x51eb851f, RZ ;  /* 0x51eb851f00087827 */ /* 0x000fca00078e02ff */
[----:B------:R-:W-:-:S04]  /*0490*/  SHF.R.U32.HI R17, RZ, 0x1f, R8 ;  /* 0x0000001fff117819 */ /* 0x000fc80000011608 */
[----:B------:R-:W-:Y:S02]  /*04a0*/  LEA.HI.SX32 R17, R8, R17, 0x1b ;  /* 0x0000001108117211 */ /* 0x000fe400078fdaff */
[----:B------:R-:W-:Y:S02]  /*04b0*/  SEL R8, RZ, 0x1, P0 ;  /* 0x00000001ff087807 */ /* 0x000fe40000000000 */
[----:B------:R-:W-:Y:S01]  /*04c0*/  ISETP.NE.AND P0, PT, R15, RZ, PT ;  /* 0x000000ff0f00720c */ /* 0x000fe20003f05270 */
[----:B------:R-:W-:Y:S01]  /*04d0*/  IMAD R17, R17, -0x64, R0 ;  /* 0xffffff9c11117824 */ /* 0x000fe200078e0200 */
[----:B------:R-:W-:Y:S02]  /*04e0*/  IADD3 R8, P2, P3, R9, R4, R8 ;  /* 0x0000000409087210 */ /* 0x000fe40007b5e008 */
[----:B------:R-:W-:Y:S01]  /*04f0*/  SEL R4, RZ, 0x1, P0 ;  /* 0x00000001ff047807 */ /* 0x000fe20000000000 */
[C---:B------:R-:W-:Y:S01]  /*0500*/  IMAD.IADD R6, R17.reuse, 0x1, R6 ;  /* 0x0000000111067824 */ /* 0x040fe200078e0206 */
[----:B------:R-:W-:-:S02]  /*0510*/  ISETP.NE.AND P6, PT, R17, RZ, PT ;  /* 0x000000ff1100720c */ /* 0x000fc40003fc5270 */
[----:B------:R-:W-:Y:S01]  /*0520*/  IADD3 R4, P1, P0, R4, R8, R11 ;  /* 0x0000000804047210 */ /* 0x000fe2000783e00b */
[----:B------:R-:W-:-:S05]  /*0530*/  IMAD.HI R0, R6, 0x51eb851f, RZ ;  /* 0x51eb851f06007827 */ /* 0x000fca00078e02ff */
[----:B------:R-:W-:-:S04]  /*0540*/  SHF.R.U32.HI R19, RZ, 0x1f, R0 ;  /* 0x0000001fff137819 */ /* 0x000fc80000011600 */
[----:B------:R-:W-:-:S05]  /*0550*/  LEA.HI.SX32 R19, R0, R19, 0x1b ;  /* 0x0000001300137211 */ /* 0x000fca00078fdaff */
[----:B------:R-:W-:-:S04]  /*0560*/  IMAD R6, R19, -0x64, R6 ;  /* 0xffffff9c13067824 */ /* 0x000fc800078e0206 */
[C---:B------:R-:W-:Y:S01]  /*0570*/  IMAD.IADD R7, R6.reuse, 0x1, R7 ;  /* 0x0000000106077824 */ /* 0x040fe200078e0207 */
[----:B------:R-:W-:Y:S02]  /*0580*/  ISETP.NE.AND P4, PT, R6, RZ, PT ;  /* 0x000000ff0600720c */ /* 0x000fe40003f85270 */
[----:B------:R-:W-:Y:S01]  /*0590*/  IADD3.X R6, PT, PT, RZ, R5, RZ, P2, P3 ;  /* 0x00000005ff067210 */ /* 0x000fe200017e64ff */
[----:B------:R-:W-:Y:S01]  /*05a0*/  IMAD.HI R0, R7, 0x51eb851f, RZ ;  /* 0x51eb851f07007827 */ /* 0x000fe200078e02ff */
[----:B------:R-:W-:Y:S02]  /*05b0*/  SEL R5, RZ, 0x1, P4 ;  /* 0x00000001ff057807 */ /* 0x000fe40002000000 */
[----:B------:R-:W-:Y:S02]  /*05c0*/  IADD3.X R6, PT, PT, RZ, R6, RZ, P1, P0 ;  /* 0x00000006ff067210 */ /* 0x000fe40000fe04ff */
[----:B------:R-:W-:Y:S02]  /*05d0*/  SHF.R.U32.HI R9, RZ, 0x1f, R0 ;  /* 0x0000001fff097819 */ /* 0x000fe40000011600 */
[----:B------:R-:W-:-:S02]  /*05e0*/  IADD3 R2, P4, PT, R2, 0x20, RZ ;  /* 0x0000002002027810 */ /* 0x000fc40007f9e0ff */
[----:B------:R-:W-:-:S03]  /*05f0*/  LEA.HI.SX32 R0, R0, R9, 0x1b ;  /* 0x0000000900007211 */ /* 0x000fc600078fdaff */
[----:B------:R-:W-:Y:S02]  /*0600*/  IMAD.X R3, RZ, RZ, R3, P4 ;  /* 0x000000ffff037224 */ /* 0x000fe400020e0603 */
[----:B------:R-:W-:Y:S01]  /*0610*/  IMAD R9, R0, -0x64, R7 ;  /* 0xffffff9c00097824 */ /* 0x000fe200078e0207 */
[----:B------:R-:W-:Y:S02]  /*0620*/  SEL R7, RZ, 0x1, P5 ;  /* 0x00000001ff077807 */ /* 0x000fe40002800000 */
[----:B------:R-:W-:Y:S02]  /*0630*/  SEL R0, RZ, 0x1, P6 ;  /* 0x00000001ff007807 */ /* 0x000fe40003000000 */
[----:B------:R-:W-:Y:S02]  /*0640*/  ISETP.NE.AND P5, PT, R9, RZ, PT ;  /* 0x000000ff0900720c */ /* 0x000fe40003fa5270 */
[----:B------:R-:W-:Y:S02]  /*0650*/  IADD3 R0, P2, P3, R0, R4, R7 ;  /* 0x0000000400007210 */ /* 0x000fe40007b5e007 */
[----:B------:R-:W-:-:S04]  /*0660*/  SEL R4, RZ, 0x1, P5 ;  /* 0x00000001ff047807 */ /* 0x000fc80002800000 */
[----:B------:R-:W-:Y:S02]  /*0670*/  IADD3 R4, P0, P1, R4, R0, R5 ;  /* 0x0000000004047210 */ /* 0x000fe4000791e005 */
[----:B------:R-:W-:-:S04]  /*0680*/  IADD3.X R5, PT, PT, RZ, R6, RZ, P2, P3 ;  /* 0x00000006ff057210 */ /* 0x000fc800017e64ff */
[----:B------:R-:W-:Y:S01]  /*0690*/  IADD3.X R5, PT, PT, RZ, R5, RZ, P0, P1 ;  /* 0x00000005ff057210 */ /* 0x000fe200007e24ff */
[----:B------:R-:W-:Y:S06]  /*06a0*/  BRA.U UP1, `(.L_x_17) ;  /* 0xfffffff901c47547 */ /* 0x000fec000b83ffff */
.L_x_16:
[----:B------:R-:W-:Y:S05]  /*06b0*/  BRA.U !UP0, `(.L_x_15) ;  /* 0x0000000508807547 */ /* 0x000fea000b800000 */
[----:B------:R-:W-:Y:S02]  /*06c0*/  UISETP.GE.U32.AND UP1, UPT, UR12, 0x4, UPT ;  /* 0x000000040c00788c */ /* 0x000fe4000bf26070 */
[----:B------:R-:W-:Y:S02]  /*06d0*/  ULOP3.LUT UR9, UR8, 0x3, URZ, 0xc0, !UPT ;  /* 0x0000000308097892 */ /* 0x000fe4000f8ec0ff */
[----:B------:R-:W-:Y:S02]  /*06e0*/  UISETP.GE.U32.AND.EX UP1, UPT, URZ, URZ, UPT, UP1 ;  /* 0x000000ffff00728c */ /* 0x000fe4000bf26110 */
[----:B------:R-:W-:-:S04]  /*06f0*/  UISETP.NE.U32.AND UP0, UPT, UR9, URZ, UPT ;  /* 0x000000ff0900728c */ /* 0x000fc8000bf05070 */
[----:B------:R-:W-:-:S03]  /*0700*/  UISETP.NE.AND.EX UP0, UPT, URZ, URZ, UPT, UP0 ;  /* 0x000000ffff00728c */ /* 0x000fc6000bf05300 */
[----:B------:R-:W-:Y:S08]  /*0710*/  BRA.U !UP1, `(.L_x_18) ;  /* 0x0000000109ac7547 */ /* 0x000ff0000b800000 */
[----:B------:R-:W0:Y:S02]  /*0720*/  LDCU.64 UR6, c[0x0][0x380] ;  /* 0x00007000ff0677ac */ /* 0x000e240008000a00 */
[----:B0-----:R-:W-:-:S04]  /*0730*/  ULEA UR6, UP1, UR4, UR6, 0x2 ;  /* 0x0000000604067291 */ /* 0x001fc8000f8210ff */
[----:B------:R-:W-:Y:S02]  /*0740*/  ULEA.HI.X UR7, UR4, UR7, UR5, 0x2, UP1 ;  /* 0x0000000704077291 */ /* 0x000fe400088f1405 */
[----:B------:R-:W-:-:S04]  /*0750*/  IMAD.U32 R2, RZ, RZ, UR6 ;  /* 0x00000006ff027e24 */ /* 0x000fc8000f8e00ff */
[----:B------:R-:W-:-:S05]  /*0760*/  IMAD.U32 R3, RZ, RZ, UR7 ;  /* 0x00000007ff037e24 */ /* 0x000fca000f8e00ff */
[----:B------:R-:W2:Y:S04]  /*0770*/  LDG.E R0, desc[UR10][R2.64] ;  /* 0x0000000a02007981 */ /* 0x000ea8000c1e1900 */
[----:B------:R-:W3:Y:S04]  /*0780*/  LDG.E R8, desc[UR10][R2.64+0x4] ;  /* 0x0000040a02087981 */ /* 0x000ee8000c1e1900 */
[----:B------:R-:W4:Y:S04]  /*0790*/  LDG.E R10, desc[UR10][R2.64+0x8] ;  /* 0x0000080a020a7981 */ /* 0x000f28000c1e1900 */
[----:B------:R0:W5:Y:S01]  /*07a0*/  LDG.E R12, desc[UR10][R2.64+0xc] ;  /* 0x00000c0a020c7981 */ /* 0x000162000c1e1900 */
[----:B------:R-:W-:-:S04]  /*07b0*/  UIADD3 UR4, UP1, UPT, UR4, 0x4, URZ ;  /* 0x0000000404047890 */ /* 0x000fc8000ff3e0ff */
[----:B------:R-:W-:Y:S01]  /*07c0*/  UIADD3.X UR5, UPT, UPT, URZ, UR5, URZ, UP1, !UPT ;  /* 0x00000005ff057290 */ /* 0x000fe20008ffe4ff */
        /* <DEDUP_REMOVED lines=15> */
[----:B0-----:R-:W-:-:S04]  /*08c0*/  SHF.R.U32.HI R3, RZ, 0x1f, R0 ;  /* 0x0000001fff037819 */ /* 0x001fc80000011600 */
[----:B------:R-:W-:-:S05]  /*08d0*/  LEA.HI.SX32 R3, R0, R3, 0x1b ;  /* 0x0000000300037211 */ /* 0x000fca00078fdaff */
[----:B------:R-:W-:-:S04]  /*08e0*/  IMAD R3, R3, -0x64, R10 ;  /* 0xffffff9c03037824 */ /* 0x000fc800078e020a */
[----:B-----5:R-:W-:-:S04]  /*08f0*/  IMAD.IADD R12, R3, 0x1, R12 ;  /* 0x00000001030c7824 */ /* 0x020fc800078e020c */
[----:B------:R-:W-:-:S05]  /*0900*/  IMAD.HI R0, R12, 0x51eb851f, RZ ;  /* 0x51eb851f0c007827 */ /* 0x000fca00078e02ff */
[----:B------:R-:W-:-:S04]  /*0910*/  SHF.R.U32.HI R11, RZ, 0x1f, R0 ;  /* 0x0000001fff0b7819 */ /* 0x000fc80000011600 */
[----:B------:R-:W-:Y:S02]  /*0920*/  LEA.HI.SX32 R11, R0, R11, 0x1b ;  /* 0x0000000b000b7211 */ /* 0x000fe400078fdaff */
[----:B------:R-:W-:Y:S02]  /*0930*/  SEL R0, RZ, 0x1, P0 ;  /* 0x00000001ff007807 */ /* 0x000fe40000000000 */
[----:B------:R-:W-:Y:S01]  /*0940*/  ISETP.NE.AND P0, PT, R3, RZ, PT ;  /* 0x000000ff0300720c */ /* 0x000fe20003f05270 */
[----:B------:R-:W-:Y:S01]  /*0950*/  IMAD R9, R11, -0x64, R12 ;  /* 0xffffff9c0b097824 */ /* 0x000fe200078e020c */
[----:B------:R-:W-:Y:S02]  /*0960*/  IADD3 R0, P2, P3, R7, R4, R0 ;  /* 0x0000000407007210 */ /* 0x000fe40007b5e000 */
[----:B------:R-:W-:Y:S02]  /*0970*/  SEL R3, RZ, 0x1, P0 ;  /* 0x00000001ff037807 */ /* 0x000fe40000000000 */
[----:B------:R-:W-:-:S02]  /*0980*/  ISETP.NE.AND P1, PT, R9, RZ, PT ;  /* 0x000000ff0900720c */ /* 0x000fc40003f25270 */
[----:B------:R-:W-:Y:S02]  /*0990*/  IADD3.X R5, PT, PT, RZ, R5, RZ, P2, P3 ;  /* 0x00000005ff057210 */ /* 0x000fe400017e64ff */
[----:B------:R-:W-:-:S04]  /*09a0*/  SEL R4, RZ, 0x1, P1 ;  /* 0x00000001ff047807 */ /* 0x000fc80000800000 */
[----:B------:R-:W-:-:S04]  /*09b0*/  IADD3 R4, P0, P1, R4, R0, R3 ;  /* 0x0000000004047210 */ /* 0x000fc8000791e003 */
[----:B------:R-:W-:-:S09]  /*09c0*/  IADD3.X R5, PT, PT, RZ, R5, RZ, P0, P1 ;  /* 0x00000005ff057210 */ /* 0x000fd200007e24ff */
.L_x_18:
[----:B------:R-:W-:Y:S05]  /*09d0*/  BRA.U !UP0, `(.L_x_15) ;  /* 0x0000000108b87547 */ /* 0x000fea000b800000 */
[----:B------:R-:W-:Y:S02]  /*09e0*/  UISETP.NE.U32.AND UP1, UPT, UR9, 0x1, UPT ;  /* 0x000000010900788c */ /* 0x000fe4000bf25070 */
[----:B------:R-:W-:Y:S02]  /*09f0*/  ULOP3.LUT UR6, UR8, 0x1, URZ, 0xc0, !UPT ;  /* 0x0000000108067892 */ /* 0x000fe4000f8ec0ff */
[----:B------:R-:W-:Y:S02]  /*0a00*/  UISETP.NE.AND.EX UP1, UPT, URZ, URZ, UPT, UP1 ;  /* 0x000000ffff00728c */ /* 0x000fe4000bf25310 */
[----:B------:R-:W-:-:S04]  /*0a10*/  UISETP.NE.U32.AND UP0, UPT, UR6, 0x1, UPT ;  /* 0x000000010600788c */ /* 0x000fc8000bf05070 */
[----:B------:R-:W-:-:S03]  /*0a20*/  UISETP.NE.U32.AND.EX UP0, UPT, URZ, URZ, UPT, UP0 ;  /* 0x000000ffff00728c */ /* 0x000fc6000bf05100 */
[----:B------:R-:W-:Y:S08]  /*0a30*/  BRA.U !UP1, `(.L_x_19) ;  /* 0x0000000109647547 */ /* 0x000ff0000b800000 */
[----:B------:R-:W0:Y:S02]  /*0a40*/  LDCU.64 UR6, c[0x0][0x380] ;  /* 0x00007000ff0677ac */ /* 0x000e240008000a00 */
[----:B0-----:R-:W-:-:S04]  /*0a50*/  ULEA UR6, UP1, UR4, UR6, 0x2 ;  /* 0x0000000604067291 */ /* 0x001fc8000f8210ff */
[----:B------:R-:W-:Y:S02]  /*0a60*/  ULEA.HI.X UR7, UR4, UR7, UR5, 0x2, UP1 ;  /* 0x0000000704077291 */ /* 0x000fe400088f1405 */
[----:B------:R-:W-:-:S04]  /*0a70*/  IMAD.U32 R2, RZ, RZ, UR6 ;  /* 0x00000006ff027e24 */ /* 0x000fc8000f8e00ff */
[----:B------:R-:W-:-:S05]  /*0a80*/  IMAD.U32 R3, RZ, RZ, UR7 ;  /* 0x00000007ff037e24 */ /* 0x000fca000f8e00ff */
[----:B------:R-:W2:Y:S04]  /*0a90*/  LDG.E R0, desc[UR10][R2.64] ;  /* 0x0000000a02007981 */ /* 0x000ea8000c1e1900 */
[----:B------:R-:W3:Y:S01]  /*0aa0*/  LDG.E R8, desc[UR10][R2.64+0x4] ;  /* 0x0000040a02087981 */ /* 0x000ee2000c1e1900 */
        /* <DEDUP_REMOVED lines=9> */
[----:B------:R-:W-:Y:S01]  /*0b40*/  IMAD.HI R0, R8, 0x51eb851f, RZ ;  /* 0x51eb851f08007827 */ /* 0x000fe200078e02ff */
[----:B------:R-:W-:-:S04]  /*0b50*/  SEL R3, RZ, 0x1, P0 ;  /* 0x00000001ff037807 */ /* 0x000fc80000000000 */
[----:B------:R-:W-:-:S04]  /*0b60*/  SHF.R.U32.HI R9, RZ, 0x1f, R0 ;  /* 0x0000001fff097819 */ /* 0x000fc80000011600 */
[----:B------:R-:W-:-:S05]  /*0b70*/  LEA.HI.SX32 R9, R0, R9, 0x1b ;  /* 0x0000000900097211 */ /* 0x000fca00078fdaff */
[----:B------:R-:W-:-:S05]  /*0b80*/  IMAD R9, R9, -0x64, R8 ;  /* 0xffffff9c09097824 */ /* 0x000fca00078e0208 */
[----:B------:R-:W-:-:S04]  /*0b90*/  ISETP.NE.AND P1, PT, R9, RZ, PT ;  /* 0x000000ff0900720c */ /* 0x000fc80003f25270 */
[----:B------:R-:W-:-:S04]  /*0ba0*/  SEL R0, RZ, 0x1, P1 ;  /* 0x00000001ff007807 */ /* 0x000fc80000800000 */
[----:B------:R-:W-:-:S04]  /*0bb0*/  IADD3 R4, P0, P1, R0, R4, R3 ;  /* 0x0000000400047210 */ /* 0x000fc8000791e003 */
[----:B------:R-:W-:-:S09]  /*0bc0*/  IADD3.X R5, PT, PT, RZ, R5, RZ, P0, P1 ;  /* 0x00000005ff057210 */ /* 0x000fd200007e24ff */
.L_x_19:
[----:B------:R-:W-:Y:S05]  /*0bd0*/  BRA.U UP0, `(.L_x_15) ;  /* 0x0000000100387547 */ /* 0x000fea000b800000 */
[----:B------:R-:W0:Y:S02]  /*0be0*/  LDCU.64 UR6, c[0x0][0x380] ;  /* 0x00007000ff0677ac */ /* 0x000e240008000a00 */
[----:B0-----:R-:W-:-:S04]  /*0bf0*/  ULEA UR6, UP0, UR4, UR6, 0x2 ;  /* 0x0000000604067291 */ /* 0x001fc8000f8010ff */
[----:B------:R-:W-:Y:S02]  /*0c00*/  ULEA.HI.X UR4, UR4, UR7, UR5, 0x2, UP0 ;  /* 0x0000000704047291 */ /* 0x000fe400080f1405 */
[----:B------:R-:W-:-:S04]  /*0c10*/  IMAD.U32 R2, RZ, RZ, UR6 ;  /* 0x00000006ff027e24 */ /* 0x000fc8000f8e00ff */
[----:B------:R-:W-:-:S05]  /*0c20*/  IMAD.U32 R3, RZ, RZ, UR4 ;  /* 0x00000004ff037e24 */ /* 0x000fca000f8e00ff */
[----:B------:R-:W2:Y:S01]  /*0c30*/  LDG.E R2, desc[UR10][R2.64] ;  /* 0x0000000a02027981 */ /* 0x000ea2000c1e1900 */
[----:B------:R-:W-:Y:S02]  /*0c40*/  IMAD.MOV.U32 R0, RZ, RZ, -0x3d70a3d7 ;  /* 0xc28f5c29ff007424 */ /* 0x000fe400078e00ff */
[----:B--2---:R-:W-:-:S04]  /*0c50*/  IMAD.IADD R9, R2, 0x1, R9 ;  /* 0x0000000102097824 */ /* 0x004fc800078e0209 */
[----:B------:R-:W-:-:S05]  /*0c60*/  IMAD R9, R9, R0, 0x51eb850 ;  /* 0x051eb85009097424 */ /* 0x000fca00078e0200 */
[----:B------:R-:W-:-:S04]  /*0c70*/  SHF.L.W.U32.HI R9, R9, 0x1e, R9 ;  /* 0x0000001e09097819 */ /* 0x000fc80000010e09 */
[----:B------:R-:W-:-:S04]  /*0c80*/  ISETP.GE.U32.AND P0, PT, R9, 0x28f5c29, PT ;  /* 0x028f5c290900780c */ /* 0x000fc80003f06070 */
[----:B------:R-:W-:-:S04]  /*0c90*/  SEL R7, RZ, 0x1, P0 ;  /* 0x00000001ff077807 */ /* 0x000fc80000000000 */
[----:B------:R-:W-:-:S05]  /*0ca0*/  IADD3 R4, P0, PT, R7, R4, RZ ;  /* 0x0000000407047210 */ /* 0x000fca0007f1e0ff */
[----:B------:R-:W-:-:S08]  /*0cb0*/  IMAD.X R5, RZ, RZ, R5, P0 ;  /* 0x000000ffff057224 */ /* 0x000fd000000e0605 */
.L_x_15:
[----:B------:R-:W0:Y:S02]  /*0cc0*/  LDC.64 R2, c[0x0][0x390] ;  /* 0x0000e400ff027b82 */ /* 0x000e240000000a00 */
[----:B0-----:R-:W-:Y:S01]  /*0cd0*/  STG.E.64 desc[UR10][R2.64], R4 ;  /* 0x0000000402007986 */ /* 0x001fe2000c101b0a */
[----:B------:R-:W-:Y:S05]  /*0ce0*/  EXIT ;  /* 0x000000000000794d */ /* 0x000fea0003800000 */
.L_x_20:
        /* <DEDUP_REMOVED lines=9> */
.L_x_22:


//--------------------- .nv.shared.reserved.0     --------------------------
	.section	.nv.shared.reserved.0,"aw",@nobits
	.weak		__nv_reservedSMEM_offset_0_alias
	.size		__nv_reservedSMEM_offset_0_alias, 0, 64
	.other		__nv_reservedSMEM_offset_0_alias,@"STO_CUDA_RESERVED_SHARED STV_DEFAULT"
__nv_reservedSMEM_offset_0_alias:
	.zero		0
	.zero		64


//--------------------- .nv.constant0._Z17solve_day01_part2PimPm --------------------------
	.section	.nv.constant0._Z17solve_day01_part2PimPm,"a",@progbits
	.sectionflags	@""
	.align	4
.nv.constant0._Z17solve_day01_part2PimPm:
	.zero		920


//--------------------- .nv.constant0._Z17solve_day01_part1PimPm --------------------------
	.section	.nv.constant0._Z17solve_day01_part1PimPm,"a",@progbits
	.sectionflags	@""
	.align	4
.nv.constant0._Z17solve_day01_part1PimPm:
	.zero		920


//--------------------- SYMBOLS --------------------------

	.type		.nv.reservedSmem.offset0,@object
	.size		.nv.reservedSmem.offset0,0x4
